	.headerflags	@"EF_CUDA_TEXMODE_UNIFIED EF_CUDA_64BIT_ADDRESS EF_CUDA_ACCELERATORS EF_CUDA_SM90 EF_CUDA_VIRTUAL_SM(EF_CUDA_SM90)"
	.elftype	@"ET_EXEC"


//--------------------- .nv.info                  --------------------------
	.section	.nv.info,"",@"SHT_CUDA_INFO"
	.align	4


	//----- nvinfo : EIATTR_REGCOUNT
	.align		4
        /*0000*/ 	.byte	0x04, 0x2f
        /*0002*/ 	.short	(.L_3 - .L_2)
	.align		4
.L_2:
        /*0004*/ 	.word	index@(triton_poi_fused__native_batch_norm_legit_no_training_relu_9)
        /*0008*/ 	.word	0x00000011


	//----- nvinfo : EIATTR_MIN_STACK_SIZE
	.align		4
.L_3:
        /*000c*/ 	.byte	0x04, 0x12
        /*000e*/ 	.short	(.L_5 - .L_4)
	.align		4
.L_4:
        /*0010*/ 	.word	index@(triton_poi_fused__native_batch_norm_legit_no_training_relu_9)
        /*0014*/ 	.word	0x00000000


	//----- nvinfo : EIATTR_FRAME_SIZE
	.align		4
.L_5:
        /*0018*/ 	.byte	0x04, 0x11
        /*001a*/ 	.short	(.L_7 - .L_6)
	.align		4
.L_6:
        /*001c*/ 	.word	index@(triton_poi_fused__native_batch_norm_legit_no_training_relu_9)
        /*0020*/ 	.word	0x00000000


	//----- nvinfo : EIATTR_MIN_STACK_SIZE
	.align		4
.L_7:
        /*0024*/ 	.byte	0x04, 0x12
        /*0026*/ 	.short	(.L_9 - .L_8)
	.align		4
.L_8:
        /*0028*/ 	.word	index@(triton_poi_fused__native_batch_norm_legit_no_training_relu_9)
        /*002c*/ 	.word	0x00000000
.L_9:


//--------------------- .nv.info.triton_poi_fused__native_batch_norm_legit_no_training_relu_9 --------------------------
	.section	.nv.info.triton_poi_fused__native_batch_norm_legit_no_training_relu_9,"",@"SHT_CUDA_INFO"
	.sectionflags	@""
	.align	4


	//----- nvinfo : EIATTR_CUDA_API_VERSION
	.align		4
        /*0000*/ 	.byte	0x04, 0x37
        /*0002*/ 	.short	(.L_11 - .L_10)
.L_10:
        /*0004*/ 	.word	0x0000007c


	//----- nvinfo : EIATTR_KPARAM_INFO
	.align		4
.L_11:
        /*0008*/ 	.byte	0x04, 0x17
        /*000a*/ 	.short	(.L_13 - .L_12)
.L_12:
        /*000c*/ 	.word	0x00000000
        /*0010*/ 	.short	0x0006
        /*0012*/ 	.short	0x0030
        /*0014*/ 	.byte	0x00, 0xf0, 0x11, 0x00


	//----- nvinfo : EIATTR_KPARAM_INFO
	.align		4
.L_13:
        /*0018*/ 	.byte	0x04, 0x17
        /*001a*/ 	.short	(.L_15 - .L_14)
.L_14:
        /*001c*/ 	.word	0x00000000
        /*0020*/ 	.short	0x0005
        /*0022*/ 	.short	0x0028
        /*0024*/ 	.byte	0x00, 0xf4, 0x21, 0x00


	//----- nvinfo : EIATTR_KPARAM_INFO
	.align		4
.L_15:
        /*0028*/ 	.byte	0x04, 0x17
        /*002a*/ 	.short	(.L_17 - .L_16)
.L_16:
        /*002c*/ 	.word	0x00000000
        /*0030*/ 	.short	0x0004
        /*0032*/ 	.short	0x0020
        /*0034*/ 	.byte	0x00, 0xf4, 0x21, 0x00


	//----- nvinfo : EIATTR_KPARAM_INFO
	.align		4
.L_17:
        /*0038*/ 	.byte	0x04, 0x17
        /*003a*/ 	.short	(.L_19 - .L_18)
.L_18:
        /*003c*/ 	.word	0x00000000
        /*0040*/ 	.short	0x0003
        /*0042*/ 	.short	0x0018
        /*0044*/ 	.byte	0x00, 0xf4, 0x21, 0x00


	//----- nvinfo : EIATTR_KPARAM_INFO
	.align		4
.L_19:
        /*0048*/ 	.byte	0x04, 0x17
        /*004a*/ 	.short	(.L_21 - .L_20)
.L_20:
        /*004c*/ 	.word	0x00000000
        /*0050*/ 	.short	0x0002
        /*0052*/ 	.short	0x0010
        /*0054*/ 	.byte	0x00, 0xf4, 0x21, 0x00


	//----- nvinfo : EIATTR_KPARAM_INFO
	.align		4
.L_21:
        /*0058*/ 	.byte	0x04, 0x17
        /*005a*/ 	.short	(.L_23 - .L_22)
.L_22:
        /*005c*/ 	.word	0x00000000
        /*0060*/ 	.short	0x0001
        /*0062*/ 	.short	0x0008
        /*0064*/ 	.byte	0x00, 0xf4, 0x21, 0x00


	//----- nvinfo : EIATTR_KPARAM_INFO
	.align		4
.L_23:
        /*0068*/ 	.byte	0x04, 0x17
        /*006a*/ 	.short	(.L_25 - .L_24)
.L_24:
        /*006c*/ 	.word	0x00000000
        /*0070*/ 	.short	0x0000
        /*0072*/ 	.short	0x0000
        /*0074*/ 	.byte	0x00, 0xf4, 0x21, 0x00


	//----- nvinfo : EIATTR_SPARSE_MMA_MASK
	.align		4
.L_25:
        /*0078*/ 	.byte	0x03, 0x50
        /*007a*/ 	.short	0x0000


	//----- nvinfo : EIATTR_MAXREG_COUNT
	.align		4
        /*007c*/ 	.byte	0x03, 0x1b
        /*007e*/ 	.short	0x00ff


	//----- nvinfo : EIATTR_EXIT_INSTR_OFFSETS
	.align		4
        /*0080*/ 	.byte	0x04, 0x1c
        /*0082*/ 	.short	(.L_27 - .L_26)


	//   ....[0]....
.L_26:
        /*0084*/ 	.word	0x00000360


	//----- nvinfo : EIATTR_REQNTID
	.align		4
.L_27:
        /*0088*/ 	.byte	0x04, 0x10
        /*008a*/ 	.short	(.L_29 - .L_28)
.L_28:
        /*008c*/ 	.word	0x00000080
        /*0090*/ 	.word	0x00000001
        /*0094*/ 	.word	0x00000001


	//----- nvinfo : EIATTR_CBANK_PARAM_SIZE
	.align		4
.L_29:
        /*0098*/ 	.byte	0x03, 0x19
        /*009a*/ 	.short	0x0034


	//----- nvinfo : EIATTR_PARAM_CBANK
	.align		4
        /*009c*/ 	.byte	0x04, 0x0a
        /*009e*/ 	.short	(.L_31 - .L_30)
	.align		4
.L_30:
        /*00a0*/ 	.word	index@(.nv.constant0.triton_poi_fused__native_batch_norm_legit_no_training_relu_9)
        /*00a4*/ 	.short	0x0210
        /*00a6*/ 	.short	0x0034


	//----- nvinfo : EIATTR_SW_WAR
	.align		4
.L_31:
        /*00a8*/ 	.byte	0x04, 0x36
        /*00aa*/ 	.short	(.L_33 - .L_32)
.L_32:
        /*00ac*/ 	.word	0x00000008
.L_33:


//--------------------- .nv.callgraph             --------------------------
	.section	.nv.callgraph,"",@"SHT_CUDA_CALLGRAPH"
	.align	4
	.sectionentsize	8
	.align		4
        /*0000*/ 	.word	0x00000000
	.align		4
        /*0004*/ 	.word	0xffffffff
	.align		4
        /*0008*/ 	.word	0x00000000
	.align		4
        /*000c*/ 	.word	0xfffffffe
	.align		4
        /*0010*/ 	.word	0x00000000
	.align		4
        /*0014*/ 	.word	0xfffffffd
	.align		4
        /*0018*/ 	.word	0x00000000
	.align		4
        /*001c*/ 	.word	0xfffffffc


//--------------------- .nv.constant4             --------------------------
	.section	.nv.constant4,"a",@progbits
	.align	8
	.align		8
.nv.constant4:
        /*0000*/ 	.dword	_$_str
	.align		8
        /*0008*/ 	.dword	_$_str_$_2


//--------------------- .text.triton_poi_fused__native_batch_norm_legit_no_training_relu_9 --------------------------
	.section	.text.triton_poi_fused__native_batch_norm_legit_no_training_relu_9,"ax",@progbits
	.align	128
        .global         triton_poi_fused__native_batch_norm_legit_no_training_relu_9
        .type           triton_poi_fused__native_batch_norm_legit_no_training_relu_9,@function
        .size           triton_poi_fused__native_batch_norm_legit_no_training_relu_9,(.L_x_1 - triton_poi_fused__native_batch_norm_legit_no_training_relu_9)
        .other          triton_poi_fused__native_batch_norm_legit_no_training_relu_9,@"STO_CUDA_ENTRY STV_DEFAULT"
triton_poi_fused__native_batch_norm_legit_no_training_relu_9:
.text.triton_poi_fused__native_batch_norm_legit_no_training_relu_9:
[----:B------:R-:W-:Y:S01]  /*0000*/  LDC R1, c[0x0][0x28] ;  /* 0x00000a00ff017b82 */ /* 0x000fe20000000800 */
[----:B------:R-:W1:Y:S07]  /*0010*/  S2R R0, SR_TID.X ;  /* 0x0000000000007919 */ /* 0x000e6e0000002100 */
[----:B------:R-:W2:Y:S01]  /*0020*/  LDC.64 R6, c[0x0][0x220] ;  /* 0x00008800ff067b82 */ /* 0x000ea20000000a00 */
[----:B------:R-:W-:Y:S01]  /*0030*/  ULDC.64 UR4, c[0x0][0x208] ;  /* 0x0000820000047ab9 */ /* 0x000fe20000000a00 */
[----:B------:R-:W3:Y:S06]  /*0040*/  S2R R5, SR_CTAID.X ;  /* 0x0000000000057919 */ /* 0x000eec0000002500 */
[----:B------:R-:W4:Y:S08]  /*0050*/  LDC.64 R8, c[0x0][0x228] ;  /* 0x00008a00ff087b82 */ /* 0x000f300000000a00 */
[----:B------:R-:W5:Y:S01]  /*0060*/  LDC.64 R10, c[0x0][0x230] ;  /* 0x00008c00ff0a7b82 */ /* 0x000f620000000a00 */
[----:B-1----:R-:W-:-:S02]  /*0070*/  SHF.L.U32 R0, R0, 0x1, RZ ;  /* 0x0000000100007819 */ /* 0x002fc400000006ff */
[----:B---3--:R-:W-:Y:S02]  /*0080*/  SHF.R.S32.HI R3, RZ, 0x17, R5 ;  /* 0x00000017ff037819 */ /* 0x008fe40000011405 */
[----:B------:R-:W-:Y:S02]  /*0090*/  LOP3.LUT R0, R0, 0xfe, RZ, 0xc0, !PT ;  /* 0x000000fe00007812 */ /* 0x000fe400078ec0ff */
[----:B------:R-:W-:Y:S02]  /*00a0*/  SGXT R3, R3, 0x1 ;  /* 0x000000010303781a */ /* 0x000fe40000000200 */
[----:B------:R-:W-:-:S04]  /*00b0*/  LEA R0, R5, R0, 0x8 ;  /* 0x0000000005007211 */ /* 0x000fc800078e40ff */
[----:B------:R-:W-:-:S04]  /*00c0*/  LEA.HI R3, R3, R0, RZ, 0x6 ;  /* 0x0000000003037211 */ /* 0x000fc800078f30ff */
[----:B------:R-:W-:-:S05]  /*00d0*/  SHF.R.S32.HI R3, RZ, 0x6, R3 ;  /* 0x00000006ff037819 */ /* 0x000fca0000011403 */
[----:B------:R-:W-:-:S05]  /*00e0*/  IMAD.HI R2, R3, 0x2aaaaaab, RZ ;  /* 0x2aaaaaab03027827 */ /* 0x000fca00078e02ff */
[----:B------:R-:W-:-:S04]  /*00f0*/  SHF.R.U32.HI R5, RZ, 0x1f, R2 ;  /* 0x0000001fff057819 */ /* 0x000fc80000011602 */
[----:B------:R-:W-:Y:S02]  /*0100*/  LEA.HI R2, R2, R5, RZ, 0x1b ;  /* 0x0000000502027211 */ /* 0x000fe400078fd8ff */
[----:B------:R-:W1:Y:S03]  /*0110*/  LDC.64 R4, c[0x0][0x218] ;  /* 0x00008600ff047b82 */ /* 0x000e660000000a00 */
[----:B------:R-:W-:-:S04]  /*0120*/  IMAD R13, R2, -0xc0, R3 ;  /* 0xffffff40020d7824 */ /* 0x000fc800078e0203 */
[C---:B--2---:R-:W-:Y:S01]  /*0130*/  IMAD.WIDE R6, R13.reuse, 0x4, R6 ;  /* 0x000000040d067825 */ /* 0x044fe200078e0206 */
[----:B------:R-:W2:Y:S05]  /*0140*/  LDC.64 R2, c[0x0][0x210] ;  /* 0x00008400ff027b82 */ /* 0x000eaa0000000a00 */
[----:B------:R-:W3:Y:S01]  /*0150*/  LDG.E.EL R6, desc[UR4][R6.64] ;  /* 0x0000000406067981 */ /* 0x000ee2000c2e1900 */
[----:B----4-:R-:W-:-:S04]  /*0160*/  IMAD.WIDE R8, R13, 0x4, R8 ;  /* 0x000000040d087825 */ /* 0x010fc800078e0208 */
[C---:B-----5:R-:W-:Y:S02]  /*0170*/  IMAD.WIDE R10, R13.reuse, 0x4, R10 ;  /* 0x000000040d0a7825 */ /* 0x060fe400078e020a */
[----:B------:R-:W4:Y:S02]  /*0180*/  LDG.E.EL R8, desc[UR4][R8.64] ;  /* 0x0000000408087981 */ /* 0x000f24000c2e1900 */
[----:B-1----:R-:W-:Y:S02]  /*0190*/  IMAD.WIDE R4, R13, 0x4, R4 ;  /* 0x000000040d047825 */ /* 0x002fe400078e0204 */
[----:B------:R-:W4:Y:S04]  /*01a0*/  LDG.E.EL R11, desc[UR4][R10.64] ;  /* 0x000000040a0b7981 */ /* 0x000f28000c2e1900 */
[----:B------:R1:W5:Y:S01]  /*01b0*/  LDG.E.EL R12, desc[UR4][R4.64] ;  /* 0x00000004040c7981 */ /* 0x000362000c2e1900 */
[----:B--2---:R-:W-:-:S06]  /*01c0*/  IMAD.WIDE R2, R0, 0x4, R2 ;  /* 0x0000000400027825 */ /* 0x004fcc00078e0202 */
[----:B------:R-:W5:Y:S01]  /*01d0*/  LDG.E.64 R2, desc[UR4][R2.64] ;  /* 0x0000000402027981 */ /* 0x000f62000c1e1b00 */
[----:B------:R-:W-:Y:S01]  /*01e0*/  HFMA2.MMA R14, -RZ, RZ, 1.625, 0 ;  /* 0x3e800000ff0e7435 */ /* 0x000fe200000001ff */
[----:B-1----:R-:W1:Y:S02]  /*01f0*/  LDC.64 R4, c[0x0][0x238] ;  /* 0x00008e00ff047b82 */ /* 0x002e640000000a00 */
[----:B-1----:R-:W-:-:S04]  /*0200*/  IMAD.WIDE R4, R0, 0x4, R4 ;  /* 0x0000000400047825 */ /* 0x002fc800078e0204 */
[----:B---3--:R-:W-:-:S04]  /*0210*/  FADD R6, R6, 0.0010000000474974513054 ;  /* 0x3a83126f06067421 */ /* 0x008fc80000000000 */
[----:B------:R-:W1:Y:S02]  /*0220*/  MUFU.SQRT R7, R6 ;  /* 0x0000000600077308 */ /* 0x000e640000002000 */
[C---:B-1----:R-:W-:Y:S02]  /*0230*/  FSETP.GT.AND P0, PT, R7.reuse, 8.50705917302346158658e+37, PT ;  /* 0x7e8000000700780b */ /* 0x042fe40003f04000 */
[----:B------:R-:W-:-:S11]  /*0240*/  FSETP.GEU.AND P1, PT, R7, 1.175494350822287508e-38, PT ;  /* 0x008000000700780b */ /* 0x000fd60003f2e000 */
[----:B------:R-:W-:-:S04]  /*0250*/  @P0 FMUL R7, R7, 0.25 ;  /* 0x3e80000007070820 */ /* 0x000fc80000400000 */
[----:B------:R-:W-:-:S06]  /*0260*/  @!P1 FMUL R7, R7, 16777216 ;  /* 0x4b80000007079820 */ /* 0x000fcc0000400000 */
[----:B------:R-:W1:Y:S01]  /*0270*/  MUFU.RCP R7, R7 ;  /* 0x0000000700077308 */ /* 0x000e620000001000 */
[----:B------:R-:W-:Y:S01]  /*0280*/  FSEL R14, R14, 1, P0 ;  /* 0x3f8000000e0e7808 */ /* 0x000fe20000000000 */
[----:B-----5:R-:W-:-:S04]  /*0290*/  FADD R2, R2, -R12 ;  /* 0x8000000c02027221 */ /* 0x020fc80000000000 */
[----:B------:R-:W-:Y:S01]  /*02a0*/  @!P1 FMUL R14, R14, 16777216 ;  /* 0x4b8000000e0e9820 */ /* 0x000fe20000400000 */
[----:B------:R-:W-:-:S03]  /*02b0*/  FADD R3, R3, -R12 ;  /* 0x8000000c03037221 */ /* 0x000fc60000000000 */
[----:B-1----:R-:W-:-:S04]  /*02c0*/  FMUL R14, R7, R14 ;  /* 0x0000000e070e7220 */ /* 0x002fc80000400000 */
[-C--:B------:R-:W-:Y:S01]  /*02d0*/  FMUL R2, R2, R14.reuse ;  /* 0x0000000e02027220 */ /* 0x080fe20000400000 */
[----:B------:R-:W-:-:S03]  /*02e0*/  FMUL R14, R3, R14 ;  /* 0x0000000e030e7220 */ /* 0x000fc60000400000 */
[C-C-:B----4-:R-:W-:Y:S01]  /*02f0*/  FFMA R2, R8.reuse, R2, R11.reuse ;  /* 0x0000000208027223 */ /* 0x150fe2000000000b */
[----:B------:R-:W-:-:S04]  /*0300*/  FFMA R14, R8, R14, R11 ;  /* 0x0000000e080e7223 */ /* 0x000fc8000000000b */
[----:B------:R-:W-:Y:S02]  /*0310*/  FSETP.GEU.AND P0, PT, R2, RZ, PT ;  /* 0x000000ff0200720b */ /* 0x000fe40003f0e000 */
[----:B------:R-:W-:Y:S02]  /*0320*/  FSETP.GEU.AND P1, PT, R14, RZ, PT ;  /* 0x000000ff0e00720b */ /* 0x000fe40003f2e000 */
[----:B------:R-:W-:Y:S02]  /*0330*/  FSEL R2, R2, RZ, P0 ;  /* 0x000000ff02027208 */ /* 0x000fe40000000000 */
[----:B------:R-:W-:-:S05]  /*0340*/  FSEL R3, R14, RZ, P1 ;  /* 0x000000ff0e037208 */ /* 0x000fca0000800000 */
[----:B------:R-:W-:Y:S01]  /*0350*/  STG.E.64 desc[UR4][R4.64], R2 ;  /* 0x0000000204007986 */ /* 0x000fe2000c101b04 */
[----:B------:R-:W-:Y:S05]  /*0360*/  EXIT ;  /* 0x000000000000794d */ /* 0x000fea0003800000 */
.L_x_0:
[----:B------:R-:W-:-:S00]  /*0370*/  BRA `(.L_x_0) ;  /* 0xfffffffc00fc7947 */ /* 0x000fc0000383ffff */
[----:B------:R-:W-:-:S00]  /*0380*/  NOP ;  /* 0x0000000000007918 */ /* 0x000fc00000000000 */
[----:B------:R-:W-:-:S00]  /*0390*/  NOP ;  /* 0x0000000000007918 */ /* 0x000fc00000000000 */
[----:B------:R-:W-:-:S00]  /*03a0*/  NOP ;  /* 0x0000000000007918 */ /* 0x000fc00000000000 */
[----:B------:R-:W-:-:S00]  /*03b0*/  NOP ;  /* 0x0000000000007918 */ /* 0x000fc00000000000 */
[----:B------:R-:W-:-:S00]  /*03c0*/  NOP ;  /* 0x0000000000007918 */ /* 0x000fc00000000000 */
[----:B------:R-:W-:-:S00]  /*03d0*/  NOP ;  /* 0x0000000000007918 */ /* 0x000fc00000000000 */
[----:B------:R-:W-:-:S00]  /*03e0*/  NOP ;  /* 0x0000000000007918 */ /* 0x000fc00000000000 */
[----:B------:R-:W-:-:S00]  /*03f0*/  NOP ;  /* 0x0000000000007918 */ /* 0x000fc00000000000 */
.L_x_1:


//--------------------- .nv.global.init           --------------------------
	.section	.nv.global.init,"aw",@progbits
.nv.global.init:
	.type		_$_str,@object
	.size		_$_str,(_$_str_$_2 - _$_str)
_$_str:
        /*0000*/ 	.byte	0x5f, 0x5f, 0x43, 0x55, 0x44, 0x41, 0x5f, 0x46, 0x54, 0x5a, 0x00
	.type		_$_str_$_2,@object
	.size		_$_str_$_2,(.L_1 - _$_str_$_2)
_$_str_$_2:
        /*000b*/ 	.byte	0x5f, 0x5f, 0x43, 0x55, 0x44, 0x41, 0x5f, 0x50, 0x52, 0x45, 0x43, 0x5f, 0x53, 0x51, 0x52, 0x54
        /*001b*/ 	.byte	0x00
.L_1:


//--------------------- .nv.constant0.triton_poi_fused__native_batch_norm_legit_no_training_relu_9 --------------------------
	.section	.nv.constant0.triton_poi_fused__native_batch_norm_legit_no_training_relu_9,"a",@progbits
	.sectionflags	@""
	.align	4
.nv.constant0.triton_poi_fused__native_batch_norm_legit_no_training_relu_9:
	.zero		580
